	.headerflags	@"EF_CUDA_TEXMODE_UNIFIED EF_CUDA_64BIT_ADDRESS EF_CUDA_ACCELERATORS EF_CUDA_SM90 EF_CUDA_VIRTUAL_SM(EF_CUDA_SM90)"
	.elftype	@"ET_EXEC"


//--------------------- .nv.info                  --------------------------
	.section	.nv.info,"",@"SHT_CUDA_INFO"
	.align	4


	//----- nvinfo : EIATTR_REGCOUNT
	.align		4
        /*0000*/ 	.byte	0x04, 0x2f
        /*0002*/ 	.short	(.L_3 - .L_2)
	.align		4
.L_2:
        /*0004*/ 	.word	index@(triton_poi_fused__native_batch_norm_legit_no_training_mul_relu_20)
        /*0008*/ 	.word	0x00000017


	//----- nvinfo : EIATTR_MIN_STACK_SIZE
	.align		4
.L_3:
        /*000c*/ 	.byte	0x04, 0x12
        /*000e*/ 	.short	(.L_5 - .L_4)
	.align		4
.L_4:
        /*0010*/ 	.word	index@(triton_poi_fused__native_batch_norm_legit_no_training_mul_relu_20)
        /*0014*/ 	.word	0x00000000


	//----- nvinfo : EIATTR_FRAME_SIZE
	.align		4
.L_5:
        /*0018*/ 	.byte	0x04, 0x11
        /*001a*/ 	.short	(.L_7 - .L_6)
	.align		4
.L_6:
        /*001c*/ 	.word	index@(triton_poi_fused__native_batch_norm_legit_no_training_mul_relu_20)
        /*0020*/ 	.word	0x00000000


	//----- nvinfo : EIATTR_MIN_STACK_SIZE
	.align		4
.L_7:
        /*0024*/ 	.byte	0x04, 0x12
        /*0026*/ 	.short	(.L_9 - .L_8)
	.align		4
.L_8:
        /*0028*/ 	.word	index@(triton_poi_fused__native_batch_norm_legit_no_training_mul_relu_20)
        /*002c*/ 	.word	0x00000000
.L_9:


//--------------------- .nv.info.triton_poi_fused__native_batch_norm_legit_no_training_mul_relu_20 --------------------------
	.section	.nv.info.triton_poi_fused__native_batch_norm_legit_no_training_mul_relu_20,"",@"SHT_CUDA_INFO"
	.sectionflags	@""
	.align	4


	//----- nvinfo : EIATTR_CUDA_API_VERSION
	.align		4
        /*0000*/ 	.byte	0x04, 0x37
        /*0002*/ 	.short	(.L_11 - .L_10)
.L_10:
        /*0004*/ 	.word	0x0000007c


	//----- nvinfo : EIATTR_KPARAM_INFO
	.align		4
.L_11:
        /*0008*/ 	.byte	0x04, 0x17
        /*000a*/ 	.short	(.L_13 - .L_12)
.L_12:
        /*000c*/ 	.word	0x00000000
        /*0010*/ 	.short	0x0007
        /*0012*/ 	.short	0x0038
        /*0014*/ 	.byte	0x00, 0xf0, 0x11, 0x00


	//----- nvinfo : EIATTR_KPARAM_INFO
	.align		4
.L_13:
        /*0018*/ 	.byte	0x04, 0x17
        /*001a*/ 	.short	(.L_15 - .L_14)
.L_14:
        /*001c*/ 	.word	0x00000000
        /*0020*/ 	.short	0x0006
        /*0022*/ 	.short	0x0030
        /*0024*/ 	.byte	0x00, 0xf4, 0x21, 0x00


	//----- nvinfo : EIATTR_KPARAM_INFO
	.align		4
.L_15:
        /*0028*/ 	.byte	0x04, 0x17
        /*002a*/ 	.short	(.L_17 - .L_16)
.L_16:
        /*002c*/ 	.word	0x00000000
        /*0030*/ 	.short	0x0005
        /*0032*/ 	.short	0x0028
        /*0034*/ 	.byte	0x00, 0xf4, 0x21, 0x00


	//----- nvinfo : EIATTR_KPARAM_INFO
	.align		4
.L_17:
        /*0038*/ 	.byte	0x04, 0x17
        /*003a*/ 	.short	(.L_19 - .L_18)
.L_18:
        /*003c*/ 	.word	0x00000000
        /*0040*/ 	.short	0x0004
        /*0042*/ 	.short	0x0020
        /*0044*/ 	.byte	0x00, 0xf4, 0x21, 0x00


	//----- nvinfo : EIATTR_KPARAM_INFO
	.align		4
.L_19:
        /*0048*/ 	.byte	0x04, 0x17
        /*004a*/ 	.short	(.L_21 - .L_20)
.L_20:
        /*004c*/ 	.word	0x00000000
        /*0050*/ 	.short	0x0003
        /*0052*/ 	.short	0x0018
        /*0054*/ 	.byte	0x00, 0xf4, 0x21, 0x00


	//----- nvinfo : EIATTR_KPARAM_INFO
	.align		4
.L_21:
        /*0058*/ 	.byte	0x04, 0x17
        /*005a*/ 	.short	(.L_23 - .L_22)
.L_22:
        /*005c*/ 	.word	0x00000000
        /*0060*/ 	.short	0x0002
        /*0062*/ 	.short	0x0010
        /*0064*/ 	.byte	0x00, 0xf4, 0x21, 0x00


	//----- nvinfo : EIATTR_KPARAM_INFO
	.align		4
.L_23:
        /*0068*/ 	.byte	0x04, 0x17
        /*006a*/ 	.short	(.L_25 - .L_24)
.L_24:
        /*006c*/ 	.word	0x00000000
        /*0070*/ 	.short	0x0001
        /*0072*/ 	.short	0x0008
        /*0074*/ 	.byte	0x00, 0xf4, 0x21, 0x00


	//----- nvinfo : EIATTR_KPARAM_INFO
	.align		4
.L_25:
        /*0078*/ 	.byte	0x04, 0x17
        /*007a*/ 	.short	(.L_27 - .L_26)
.L_26:
        /*007c*/ 	.word	0x00000000
        /*0080*/ 	.short	0x0000
        /*0082*/ 	.short	0x0000
        /*0084*/ 	.byte	0x00, 0xf4, 0x21, 0x00


	//----- nvinfo : EIATTR_SPARSE_MMA_MASK
	.align		4
.L_27:
        /*0088*/ 	.byte	0x03, 0x50
        /*008a*/ 	.short	0x0000


	//----- nvinfo : EIATTR_MAXREG_COUNT
	.align		4
        /*008c*/ 	.byte	0x03, 0x1b
        /*008e*/ 	.short	0x00ff


	//----- nvinfo : EIATTR_EXIT_INSTR_OFFSETS
	.align		4
        /*0090*/ 	.byte	0x04, 0x1c
        /*0092*/ 	.short	(.L_29 - .L_28)


	//   ....[0]....
.L_28:
        /*0094*/ 	.word	0x000004b0


	//----- nvinfo : EIATTR_REQNTID
	.align		4
.L_29:
        /*0098*/ 	.byte	0x04, 0x10
        /*009a*/ 	.short	(.L_31 - .L_30)
.L_30:
        /*009c*/ 	.word	0x00000080
        /*00a0*/ 	.word	0x00000001
        /*00a4*/ 	.word	0x00000001


	//----- nvinfo : EIATTR_CBANK_PARAM_SIZE
	.align		4
.L_31:
        /*00a8*/ 	.byte	0x03, 0x19
        /*00aa*/ 	.short	0x003c


	//----- nvinfo : EIATTR_PARAM_CBANK
	.align		4
        /*00ac*/ 	.byte	0x04, 0x0a
        /*00ae*/ 	.short	(.L_33 - .L_32)
	.align		4
.L_32:
        /*00b0*/ 	.word	index@(.nv.constant0.triton_poi_fused__native_batch_norm_legit_no_training_mul_relu_20)
        /*00b4*/ 	.short	0x0210
        /*00b6*/ 	.short	0x003c


	//----- nvinfo : EIATTR_SW_WAR
	.align		4
.L_33:
        /*00b8*/ 	.byte	0x04, 0x36
        /*00ba*/ 	.short	(.L_35 - .L_34)
.L_34:
        /*00bc*/ 	.word	0x00000008
.L_35:


//--------------------- .nv.callgraph             --------------------------
	.section	.nv.callgraph,"",@"SHT_CUDA_CALLGRAPH"
	.align	4
	.sectionentsize	8
	.align		4
        /*0000*/ 	.word	0x00000000
	.align		4
        /*0004*/ 	.word	0xffffffff
	.align		4
        /*0008*/ 	.word	0x00000000
	.align		4
        /*000c*/ 	.word	0xfffffffe
	.align		4
        /*0010*/ 	.word	0x00000000
	.align		4
        /*0014*/ 	.word	0xfffffffd
	.align		4
        /*0018*/ 	.word	0x00000000
	.align		4
        /*001c*/ 	.word	0xfffffffc


//--------------------- .nv.constant4             --------------------------
	.section	.nv.constant4,"a",@progbits
	.align	8
	.align		8
.nv.constant4:
        /*0000*/ 	.dword	_$_str
	.align		8
        /*0008*/ 	.dword	_$_str_$_2


//--------------------- .text.triton_poi_fused__native_batch_norm_legit_no_training_mul_relu_20 --------------------------
	.section	.text.triton_poi_fused__native_batch_norm_legit_no_training_mul_relu_20,"ax",@progbits
	.align	128
        .global         triton_poi_fused__native_batch_norm_legit_no_training_mul_relu_20
        .type           triton_poi_fused__native_batch_norm_legit_no_training_mul_relu_20,@function
        .size           triton_poi_fused__native_batch_norm_legit_no_training_mul_relu_20,(.L_x_1 - triton_poi_fused__native_batch_norm_legit_no_training_mul_relu_20)
        .other          triton_poi_fused__native_batch_norm_legit_no_training_mul_relu_20,@"STO_CUDA_ENTRY STV_DEFAULT"
triton_poi_fused__native_batch_norm_legit_no_training_mul_relu_20:
.text.triton_poi_fused__native_batch_norm_legit_no_training_mul_relu_20:
[----:B------:R-:W-:Y:S01]  /*0000*/  LDC R1, c[0x0][0x28] ;  /* 0x00000a00ff017b82 */ /* 0x000fe20000000800 */
[----:B------:R-:W1:Y:S01]  /*0010*/  S2R R0, SR_TID.X ;  /* 0x0000000000007919 */ /* 0x000e620000002100 */
[----:B------:R-:W-:-:S06]  /*0020*/  ULDC.64 UR4, c[0x0][0x208] ;  /* 0x0000820000047ab9 */ /* 0x000fcc0000000a00 */
[----:B------:R-:W2:Y:S01]  /*0030*/  LDC.64 R12, c[0x0][0x218] ;  /* 0x00008600ff0c7b82 */ /* 0x000ea20000000a00 */
[----:B------:R-:W3:Y:S07]  /*0040*/  S2R R3, SR_CTAID.X ;  /* 0x0000000000037919 */ /* 0x000eee0000002500 */
[----:B------:R-:W4:Y:S08]  /*0050*/  LDC.64 R14, c[0x0][0x220] ;  /* 0x00008800ff0e7b82 */ /* 0x000f300000000a00 */
[----:B------:R-:W5:Y:S01]  /*0060*/  LDC.64 R8, c[0x0][0x230] ;  /* 0x00008c00ff087b82 */ /* 0x000f620000000a00 */
[----:B-1----:R-:W-:Y:S01]  /*0070*/  IMAD.SHL.U32 R0, R0, 0x2, RZ ;  /* 0x0000000200007824 */ /* 0x002fe200078e00ff */
[----:B---3--:R-:W-:-:S04]  /*0080*/  SHF.R.S32.HI R11, RZ, 0x17, R3 ;  /* 0x00000017ff0b7819 */ /* 0x008fc80000011403 */
[----:B------:R-:W-:Y:S02]  /*0090*/  LOP3.LUT R0, R0, 0xfe, RZ, 0xc0, !PT ;  /* 0x000000fe00007812 */ /* 0x000fe400078ec0ff */
[----:B------:R-:W-:-:S03]  /*00a0*/  SGXT R11, R11, 0x1 ;  /* 0x000000010b0b781a */ /* 0x000fc60000000200 */
[----:B------:R-:W-:Y:S02]  /*00b0*/  IMAD R0, R3, 0x100, R0 ;  /* 0x0000010003007824 */ /* 0x000fe400078e0200 */
[----:B------:R-:W1:Y:S03]  /*00c0*/  LDC.64 R2, c[0x0][0x228] ;  /* 0x00008a00ff027b82 */ /* 0x000e660000000a00 */
[----:B------:R-:W-:-:S04]  /*00d0*/  LEA.HI R4, R11, R0, RZ, 0x4 ;  /* 0x000000000b047211 */ /* 0x000fc800078f20ff */
[--C-:B------:R-:W-:Y:S02]  /*00e0*/  SHF.R.S32.HI R7, RZ, 0x4, R4.reuse ;  /* 0x00000004ff077819 */ /* 0x100fe40000011404 */
[----:B------:R-:W-:-:S04]  /*00f0*/  SHF.R.S32.HI R4, RZ, 0x1f, R4 ;  /* 0x0000001fff047819 */ /* 0x000fc80000011404 */
[----:B------:R-:W-:-:S04]  /*0100*/  LEA.HI R4, R4, R7, RZ, 0x9 ;  /* 0x0000000704047211 */ /* 0x000fc800078f48ff */
[----:B------:R-:W-:-:S05]  /*0110*/  LOP3.LUT R4, R4, 0xfffffe00, RZ, 0xc0, !PT ;  /* 0xfffffe0004047812 */ /* 0x000fca00078ec0ff */
[----:B------:R-:W-:-:S04]  /*0120*/  IMAD.IADD R7, R7, 0x1, -R4 ;  /* 0x0000000107077824 */ /* 0x000fc800078e0a04 */
[----:B-1----:R-:W-:-:S05]  /*0130*/  IMAD.WIDE R2, R7, 0x4, R2 ;  /* 0x0000000407027825 */ /* 0x002fca00078e0202 */
[----:B------:R1:W3:Y:S01]  /*0140*/  LDG.E.EL R6, desc[UR4][R2.64] ;  /* 0x0000000402067981 */ /* 0x0002e2000c2e1900 */
[C---:B------:R-:W-:Y:S01]  /*0150*/  PRMT R4, R7.reuse, 0x9910, RZ ;  /* 0x0000991007047816 */ /* 0x040fe200000000ff */
[----:B----4-:R-:W-:Y:S01]  /*0160*/  IMAD.WIDE R14, R7, 0x4, R14 ;  /* 0x00000004070e7825 */ /* 0x010fe200078e020e */
[----:B------:R-:W-:Y:S02]  /*0170*/  LEA.HI R16, R11, R0, RZ, 0xd ;  /* 0x000000000b107211 */ /* 0x000fe400078f68ff */
[----:B------:R-:W-:-:S04]  /*0180*/  SHF.R.S32.HI R4, RZ, 0xf, R4 ;  /* 0x0000000fff047819 */ /* 0x000fc80000011404 */
[----:B------:R-:W-:Y:S01]  /*0190*/  LOP3.LUT R10, R4, 0xffff, RZ, 0xc0, !PT ;  /* 0x0000ffff040a7812 */ /* 0x000fe200078ec0ff */
[----:B-1----:R-:W1:Y:S03]  /*01a0*/  LDC.64 R2, c[0x0][0x210] ;  /* 0x00008400ff027b82 */ /* 0x002e660000000a00 */
[----:B------:R-:W-:-:S04]  /*01b0*/  LEA.HI R10, R10, R7, RZ, 0x14 ;  /* 0x000000070a0a7211 */ /* 0x000fc800078fa0ff */
[C---:B------:R-:W-:Y:S01]  /*01c0*/  LOP3.LUT R17, R10.reuse, 0xfff0, RZ, 0xc0, !PT ;  /* 0x0000fff00a117812 */ /* 0x040fe200078ec0ff */
[----:B------:R-:W4:Y:S01]  /*01d0*/  LDC.64 R4, c[0x0][0x238] ;  /* 0x00008e00ff047b82 */ /* 0x000f220000000a00 */
[----:B------:R-:W-:Y:S01]  /*01e0*/  PRMT R18, R10, 0x9910, RZ ;  /* 0x000099100a127816 */ /* 0x000fe200000000ff */
[----:B--2---:R-:W-:Y:S02]  /*01f0*/  IMAD.WIDE R10, R0, 0x4, R12 ;  /* 0x00000004000a7825 */ /* 0x004fe400078e020c */
[----:B------:R2:W3:Y:S02]  /*0200*/  LDG.E.EL R12, desc[UR4][R14.64] ;  /* 0x000000040e0c7981 */ /* 0x0004e4000c2e1900 */
[----:B------:R-:W-:Y:S01]  /*0210*/  IMAD.MOV R19, RZ, RZ, -R17 ;  /* 0x000000ffff137224 */ /* 0x000fe200078e0a11 */
[----:B------:R-:W-:Y:S01]  /*0220*/  SHF.R.S32.HI R17, RZ, 0x4, R18 ;  /* 0x00000004ff117819 */ /* 0x000fe20000011412 */
[----:B------:R-:W3:Y:S01]  /*0230*/  LDG.E.64 R10, desc[UR4][R10.64] ;  /* 0x000000040a0a7981 */ /* 0x000ee2000c1e1b00 */
[----:B------:R-:W-:-:S02]  /*0240*/  SHF.R.S32.HI R13, RZ, 0xd, R16 ;  /* 0x0000000dff0d7819 */ /* 0x000fc40000011410 */
[----:B------:R-:W-:Y:S02]  /*0250*/  PRMT R18, R19, 0x7710, RZ ;  /* 0x0000771013127816 */ /* 0x000fe400000000ff */
[----:B------:R-:W-:Y:S01]  /*0260*/  PRMT R20, R17, 0x9910, RZ ;  /* 0x0000991011147816 */ /* 0x000fe200000000ff */
[----:B-----5:R-:W-:Y:S01]  /*0270*/  IMAD.WIDE R8, R7, 0x4, R8 ;  /* 0x0000000407087825 */ /* 0x020fe200078e0208 */
[----:B------:R-:W-:-:S03]  /*0280*/  IADD3 R18, R7, R18, RZ ;  /* 0x0000001207127210 */ /* 0x000fc60007ffe0ff */
[----:B----4-:R-:W-:Y:S01]  /*0290*/  IMAD.WIDE R16, R7, 0x4, R4 ;  /* 0x0000000407107825 */ /* 0x010fe200078e0204 */
[----:B--2---:R-:W-:Y:S01]  /*02a0*/  PRMT R14, R18, 0x9910, RZ ;  /* 0x00009910120e7816 */ /* 0x004fe200000000ff */
[----:B------:R2:W4:Y:S02]  /*02b0*/  LDG.E.EL R4, desc[UR4][R8.64] ;  /* 0x0000000408047981 */ /* 0x000524000c2e1900 */
[----:B------:R-:W-:Y:S02]  /*02c0*/  IMAD R13, R13, 0x200, R20 ;  /* 0x000002000d0d7824 */ /* 0x000fe400078e0214 */
[----:B------:R-:W4:Y:S02]  /*02d0*/  LDG.E.EL R17, desc[UR4][R16.64] ;  /* 0x0000000410117981 */ /* 0x000f24000c2e1900 */
[----:B------:R-:W-:-:S04]  /*02e0*/  IMAD R13, R14, 0x20, R13 ;  /* 0x000000200e0d7824 */ /* 0x000fc800078e020d */
[----:B-1----:R-:W-:-:S05]  /*02f0*/  IMAD.WIDE R2, R13, 0x4, R2 ;  /* 0x000000040d027825 */ /* 0x002fca00078e0202 */
[----:B------:R1:W5:Y:S01]  /*0300*/  LDG.E.EL R5, desc[UR4][R2.64] ;  /* 0x0000000402057981 */ /* 0x000362000c2e1900 */
[----:B--2---:R-:W-:Y:S01]  /*0310*/  HFMA2.MMA R8, -RZ, RZ, 1.625, 0 ;  /* 0x3e800000ff087435 */ /* 0x004fe200000001ff */
[----:B-1----:R-:W1:Y:S02]  /*0320*/  LDC.64 R2, c[0x0][0x240] ;  /* 0x00009000ff027b82 */ /* 0x002e640000000a00 */
[----:B-1----:R-:W-:-:S04]  /*0330*/  IMAD.WIDE R2, R0, 0x4, R2 ;  /* 0x0000000400027825 */ /* 0x002fc800078e0202 */
[----:B---3--:R-:W-:-:S04]  /*0340*/  FADD R6, R6, 9.9999997473787516356e-06 ;  /* 0x3727c5ac06067421 */ /* 0x008fc80000000000 */
[----:B------:R-:W1:Y:S02]  /*0350*/  MUFU.SQRT R7, R6 ;  /* 0x0000000600077308 */ /* 0x000e640000002000 */
[C---:B-1----:R-:W-:Y:S02]  /*0360*/  FSETP.GT.AND P0, PT, R7.reuse, 8.50705917302346158658e+37, PT ;  /* 0x7e8000000700780b */ /* 0x042fe40003f04000 */
[----:B------:R-:W-:-:S11]  /*0370*/  FSETP.GEU.AND P1, PT, R7, 1.175494350822287508e-38, PT ;  /* 0x008000000700780b */ /* 0x000fd60003f2e000 */
[----:B------:R-:W-:-:S04]  /*0380*/  @P0 FMUL R7, R7, 0.25 ;  /* 0x3e80000007070820 */ /* 0x000fc80000400000 */
[----:B------:R-:W-:-:S06]  /*0390*/  @!P1 FMUL R7, R7, 16777216 ;  /* 0x4b80000007079820 */ /* 0x000fcc0000400000 */
[----:B------:R-:W1:Y:S01]  /*03a0*/  MUFU.RCP R7, R7 ;  /* 0x0000000700077308 */ /* 0x000e620000001000 */
[----:B------:R-:W-:Y:S01]  /*03b0*/  FSEL R8, R8, 1, P0 ;  /* 0x3f80000008087808 */ /* 0x000fe20000000000 */
[----:B------:R-:W-:-:S04]  /*03c0*/  FADD R10, R10, -R12 ;  /* 0x8000000c0a0a7221 */ /* 0x000fc80000000000 */
[----:B------:R-:W-:Y:S01]  /*03d0*/  @!P1 FMUL R8, R8, 16777216 ;  /* 0x4b80000008089820 */ /* 0x000fe20000400000 */
[----:B------:R-:W-:-:S03]  /*03e0*/  FADD R11, R11, -R12 ;  /* 0x8000000c0b0b7221 */ /* 0x000fc60000000000 */
[----:B-1----:R-:W-:-:S04]  /*03f0*/  FMUL R8, R7, R8 ;  /* 0x0000000807087220 */ /* 0x002fc80000400000 */
[-C--:B------:R-:W-:Y:S01]  /*0400*/  FMUL R10, R10, R8.reuse ;  /* 0x000000080a0a7220 */ /* 0x080fe20000400000 */
[----:B------:R-:W-:-:S03]  /*0410*/  FMUL R8, R11, R8 ;  /* 0x000000080b087220 */ /* 0x000fc60000400000 */
[C-C-:B----4-:R-:W-:Y:S01]  /*0420*/  FFMA R10, R4.reuse, R10, R17.reuse ;  /* 0x0000000a040a7223 */ /* 0x150fe20000000011 */
[----:B------:R-:W-:-:S04]  /*0430*/  FFMA R8, R4, R8, R17 ;  /* 0x0000000804087223 */ /* 0x000fc80000000011 */
[----:B------:R-:W-:Y:S02]  /*0440*/  FSETP.GEU.AND P0, PT, R10, RZ, PT ;  /* 0x000000ff0a00720b */ /* 0x000fe40003f0e000 */
[----:B------:R-:W-:Y:S02]  /*0450*/  FSETP.GEU.AND P1, PT, R8, RZ, PT ;  /* 0x000000ff0800720b */ /* 0x000fe40003f2e000 */
[----:B------:R-:W-:Y:S02]  /*0460*/  FSEL R10, R10, RZ, P0 ;  /* 0x000000ff0a0a7208 */ /* 0x000fe40000000000 */
[----:B------:R-:W-:-:S03]  /*0470*/  FSEL R8, R8, RZ, P1 ;  /* 0x000000ff08087208 */ /* 0x000fc60000800000 */
[C---:B-----5:R-:W-:Y:S02]  /*0480*/  FMUL R10, R5.reuse, R10 ;  /* 0x0000000a050a7220 */ /* 0x060fe40000400000 */
[----:B------:R-:W-:-:S05]  /*0490*/  FMUL R11, R5, R8 ;  /* 0x00000008050b7220 */ /* 0x000fca0000400000 */
[----:B------:R-:W-:Y:S01]  /*04a0*/  STG.E.64 desc[UR4][R2.64], R10 ;  /* 0x0000000a02007986 */ /* 0x000fe2000c101b04 */
[----:B------:R-:W-:Y:S05]  /*04b0*/  EXIT ;  /* 0x000000000000794d */ /* 0x000fea0003800000 */
.L_x_0:
[----:B------:R-:W-:-:S00]  /*04c0*/  BRA `(.L_x_0) ;  /* 0xfffffffc00fc7947 */ /* 0x000fc0000383ffff */
[----:B------:R-:W-:-:S00]  /*04d0*/  NOP ;  /* 0x0000000000007918 */ /* 0x000fc00000000000 */
        /* <DEDUP_REMOVED lines=10> */
.L_x_1:


//--------------------- .nv.global.init           --------------------------
	.section	.nv.global.init,"aw",@progbits
.nv.global.init:
	.type		_$_str,@object
	.size		_$_str,(_$_str_$_2 - _$_str)
_$_str:
        /*0000*/ 	.byte	0x5f, 0x5f, 0x43, 0x55, 0x44, 0x41, 0x5f, 0x46, 0x54, 0x5a, 0x00
	.type		_$_str_$_2,@object
	.size		_$_str_$_2,(.L_1 - _$_str_$_2)
_$_str_$_2:
        /*000b*/ 	.byte	0x5f, 0x5f, 0x43, 0x55, 0x44, 0x41, 0x5f, 0x50, 0x52, 0x45, 0x43, 0x5f, 0x53, 0x51, 0x52, 0x54
        /*001b*/ 	.byte	0x00
.L_1:


//--------------------- .nv.constant0.triton_poi_fused__native_batch_norm_legit_no_training_mul_relu_20 --------------------------
	.section	.nv.constant0.triton_poi_fused__native_batch_norm_legit_no_training_mul_relu_20,"a",@progbits
	.sectionflags	@""
	.align	4
.nv.constant0.triton_poi_fused__native_batch_norm_legit_no_training_mul_relu_20:
	.zero		588
